	.headerflags	@"EF_CUDA_TEXMODE_UNIFIED EF_CUDA_64BIT_ADDRESS EF_CUDA_ACCELERATORS EF_CUDA_SM90 EF_CUDA_VIRTUAL_SM(EF_CUDA_SM90)"
	.elftype	@"ET_EXEC"


//--------------------- .nv.info                  --------------------------
	.section	.nv.info,"",@"SHT_CUDA_INFO"
	.align	4


	//----- nvinfo : EIATTR_REGCOUNT
	.align		4
        /*0000*/ 	.byte	0x04, 0x2f
        /*0002*/ 	.short	(.L_1 - .L_0)
	.align		4
.L_0:
        /*0004*/ 	.word	index@(triton_poi_fused_max_pool2d_with_indices_17)
        /*0008*/ 	.word	0x00000012


	//----- nvinfo : EIATTR_MIN_STACK_SIZE
	.align		4
.L_1:
        /*000c*/ 	.byte	0x04, 0x12
        /*000e*/ 	.short	(.L_3 - .L_2)
	.align		4
.L_2:
        /*0010*/ 	.word	index@(triton_poi_fused_max_pool2d_with_indices_17)
        /*0014*/ 	.word	0x00000000


	//----- nvinfo : EIATTR_FRAME_SIZE
	.align		4
.L_3:
        /*0018*/ 	.byte	0x04, 0x11
        /*001a*/ 	.short	(.L_5 - .L_4)
	.align		4
.L_4:
        /*001c*/ 	.word	index@(triton_poi_fused_max_pool2d_with_indices_17)
        /*0020*/ 	.word	0x00000000


	//----- nvinfo : EIATTR_MIN_STACK_SIZE
	.align		4
.L_5:
        /*0024*/ 	.byte	0x04, 0x12
        /*0026*/ 	.short	(.L_7 - .L_6)
	.align		4
.L_6:
        /*0028*/ 	.word	index@(triton_poi_fused_max_pool2d_with_indices_17)
        /*002c*/ 	.word	0x00000000
.L_7:


//--------------------- .nv.info.triton_poi_fused_max_pool2d_with_indices_17 --------------------------
	.section	.nv.info.triton_poi_fused_max_pool2d_with_indices_17,"",@"SHT_CUDA_INFO"
	.sectionflags	@""
	.align	4


	//----- nvinfo : EIATTR_CUDA_API_VERSION
	.align		4
        /*0000*/ 	.byte	0x04, 0x37
        /*0002*/ 	.short	(.L_9 - .L_8)
.L_8:
        /*0004*/ 	.word	0x0000007c


	//----- nvinfo : EIATTR_KPARAM_INFO
	.align		4
.L_9:
        /*0008*/ 	.byte	0x04, 0x17
        /*000a*/ 	.short	(.L_11 - .L_10)
.L_10:
        /*000c*/ 	.word	0x00000000
        /*0010*/ 	.short	0x0003
        /*0012*/ 	.short	0x0018
        /*0014*/ 	.byte	0x00, 0xf0, 0x11, 0x00


	//----- nvinfo : EIATTR_KPARAM_INFO
	.align		4
.L_11:
        /*0018*/ 	.byte	0x04, 0x17
        /*001a*/ 	.short	(.L_13 - .L_12)
.L_12:
        /*001c*/ 	.word	0x00000000
        /*0020*/ 	.short	0x0002
        /*0022*/ 	.short	0x0010
        /*0024*/ 	.byte	0x00, 0xf4, 0x21, 0x00


	//----- nvinfo : EIATTR_KPARAM_INFO
	.align		4
.L_13:
        /*0028*/ 	.byte	0x04, 0x17
        /*002a*/ 	.short	(.L_15 - .L_14)
.L_14:
        /*002c*/ 	.word	0x00000000
        /*0030*/ 	.short	0x0001
        /*0032*/ 	.short	0x0008
        /*0034*/ 	.byte	0x00, 0xf4, 0x21, 0x00


	//----- nvinfo : EIATTR_KPARAM_INFO
	.align		4
.L_15:
        /*0038*/ 	.byte	0x04, 0x17
        /*003a*/ 	.short	(.L_17 - .L_16)
.L_16:
        /*003c*/ 	.word	0x00000000
        /*0040*/ 	.short	0x0000
        /*0042*/ 	.short	0x0000
        /*0044*/ 	.byte	0x00, 0xf4, 0x21, 0x00


	//----- nvinfo : EIATTR_SPARSE_MMA_MASK
	.align		4
.L_17:
        /*0048*/ 	.byte	0x03, 0x50
        /*004a*/ 	.short	0x0000


	//----- nvinfo : EIATTR_MAXREG_COUNT
	.align		4
        /*004c*/ 	.byte	0x03, 0x1b
        /*004e*/ 	.short	0x00ff


	//----- nvinfo : EIATTR_EXIT_INSTR_OFFSETS
	.align		4
        /*0050*/ 	.byte	0x04, 0x1c
        /*0052*/ 	.short	(.L_19 - .L_18)


	//   ....[0]....
.L_18:
        /*0054*/ 	.word	0x000002d0


	//   ....[1]....
        /*0058*/ 	.word	0x000002f0


	//----- nvinfo : EIATTR_REQNTID
	.align		4
.L_19:
        /*005c*/ 	.byte	0x04, 0x10
        /*005e*/ 	.short	(.L_21 - .L_20)
.L_20:
        /*0060*/ 	.word	0x00000080
        /*0064*/ 	.word	0x00000001
        /*0068*/ 	.word	0x00000001


	//----- nvinfo : EIATTR_CBANK_PARAM_SIZE
	.align		4
.L_21:
        /*006c*/ 	.byte	0x03, 0x19
        /*006e*/ 	.short	0x001c


	//----- nvinfo : EIATTR_PARAM_CBANK
	.align		4
        /*0070*/ 	.byte	0x04, 0x0a
        /*0072*/ 	.short	(.L_23 - .L_22)
	.align		4
.L_22:
        /*0074*/ 	.word	index@(.nv.constant0.triton_poi_fused_max_pool2d_with_indices_17)
        /*0078*/ 	.short	0x0210
        /*007a*/ 	.short	0x001c


	//----- nvinfo : EIATTR_SW_WAR
	.align		4
.L_23:
        /*007c*/ 	.byte	0x04, 0x36
        /*007e*/ 	.short	(.L_25 - .L_24)
.L_24:
        /*0080*/ 	.word	0x00000008
.L_25:


//--------------------- .nv.callgraph             --------------------------
	.section	.nv.callgraph,"",@"SHT_CUDA_CALLGRAPH"
	.align	4
	.sectionentsize	8
	.align		4
        /*0000*/ 	.word	0x00000000
	.align		4
        /*0004*/ 	.word	0xffffffff
	.align		4
        /*0008*/ 	.word	0x00000000
	.align		4
        /*000c*/ 	.word	0xfffffffe
	.align		4
        /*0010*/ 	.word	0x00000000
	.align		4
        /*0014*/ 	.word	0xfffffffd
	.align		4
        /*0018*/ 	.word	0x00000000
	.align		4
        /*001c*/ 	.word	0xfffffffc


//--------------------- .text.triton_poi_fused_max_pool2d_with_indices_17 --------------------------
	.section	.text.triton_poi_fused_max_pool2d_with_indices_17,"ax",@progbits
	.align	128
        .global         triton_poi_fused_max_pool2d_with_indices_17
        .type           triton_poi_fused_max_pool2d_with_indices_17,@function
        .size           triton_poi_fused_max_pool2d_with_indices_17,(.L_x_1 - triton_poi_fused_max_pool2d_with_indices_17)
        .other          triton_poi_fused_max_pool2d_with_indices_17,@"STO_CUDA_ENTRY STV_DEFAULT"
triton_poi_fused_max_pool2d_with_indices_17:
.text.triton_poi_fused_max_pool2d_with_indices_17:
[----:B------:R-:W0:Y:S02]  /*0000*/  LDC R1, c[0x0][0x28] ;  /* 0x00000a00ff017b82 */ /* 0x000e240000000800 */
[----:B------:R-:W1:Y:S01]  /*0010*/  S2R R0, SR_TID.X ;  /* 0x0000000000007919 */ /* 0x000e620000002100 */
[----:B------:R-:W2:Y:S01]  /*0020*/  LDC.64 R2, c[0x0][0x210] ;  /* 0x00008400ff027b82 */ /* 0x000ea20000000a00 */
[----:B------:R-:W-:Y:S01]  /*0030*/  IMAD.MOV.U32 R15, RZ, RZ, RZ ;  /* 0x000000ffff0f7224 */ /* 0x000fe200078e00ff */
[----:B------:R-:W-:Y:S01]  /*0040*/  ULDC.64 UR4, c[0x0][0x208] ;  /* 0x0000820000047ab9 */ /* 0x000fe20000000a00 */
[----:B------:R-:W3:Y:S01]  /*0050*/  S2R R11, SR_CTAID.X ;  /* 0x00000000000b7919 */ /* 0x000ee20000002500 */
[----:B------:R-:W-:Y:S01]  /*0060*/  IMAD.MOV.U32 R10, RZ, RZ, RZ ;  /* 0x000000ffff0a7224 */ /* 0x000fe200078e00ff */
[----:B------:R-:W-:Y:S01]  /*0070*/  ULDC.64 UR6, c[0x0][0x220] ;  /* 0x0000880000067ab9 */ /* 0x000fe20000000a00 */
[----:B-1----:R-:W-:-:S05]  /*0080*/  LOP3.LUT R0, R0, 0x7f, RZ, 0xc0, !PT ;  /* 0x0000007f00007812 */ /* 0x002fca00078ec0ff */
[----:B---3--:R-:W-:-:S04]  /*0090*/  IMAD R11, R11, 0x80, R0 ;  /* 0x000000800b0b7824 */ /* 0x008fc800078e0200 */
[C---:B------:R-:W-:Y:S01]  /*00a0*/  IMAD.HI R0, R11.reuse, 0x66666667, RZ ;  /* 0x666666670b007827 */ /* 0x040fe200078e02ff */
[----:B------:R-:W-:-:S04]  /*00b0*/  ISETP.GE.AND P0, PT, R11, 0x6400, PT ;  /* 0x000064000b00780c */ /* 0x000fc80003f06270 */
[----:B------:R-:W-:-:S04]  /*00c0*/  SHF.R.U32.HI R5, RZ, 0x1f, R0 ;  /* 0x0000001fff057819 */ /* 0x000fc80000011600 */
[----:B------:R-:W-:-:S05]  /*00d0*/  LEA.HI.SX32 R0, R0, R5, 0x1e ;  /* 0x0000000500007211 */ /* 0x000fca00078ff2ff */
[----:B------:R-:W-:-:S04]  /*00e0*/  IMAD R5, R0, -0xa, R11 ;  /* 0xfffffff600057824 */ /* 0x000fc800078e020b */
[----:B------:R-:W-:Y:S02]  /*00f0*/  IMAD R5, R0, 0x14, R5 ;  /* 0x0000001400057824 */ /* 0x000fe400078e0205 */
[----:B------:R-:W-:Y:S02]  /*0100*/  IMAD.MOV.U32 R0, RZ, RZ, RZ ;  /* 0x000000ffff007224 */ /* 0x000fe400078e00ff */
[----:B------:R-:W-:-:S04]  /*0110*/  IMAD.SHL.U32 R9, R5, 0x2, RZ ;  /* 0x0000000205097824 */ /* 0x000fc800078e00ff */
[----:B--2---:R-:W-:-:S04]  /*0120*/  IMAD.WIDE R4, R9, 0x4, R2 ;  /* 0x0000000409047825 */ /* 0x004fc800078e0202 */
[----:B------:R-:W-:Y:S01]  /*0130*/  VIADD R7, R9, 0x14 ;  /* 0x0000001409077836 */ /* 0x000fe20000000000 */
[----:B------:R-:W2:Y:S04]  /*0140*/  @!P0 LDG.E.EL R0, desc[UR4][R4.64] ;  /* 0x0000000404008981 */ /* 0x000ea8000c2e1900 */
[----:B------:R-:W2:Y:S01]  /*0150*/  @!P0 LDG.E.EL R15, desc[UR4][R4.64+0x4] ;  /* 0x00000404040f8981 */ /* 0x000ea2000c2e1900 */
[----:B------:R-:W-:-:S04]  /*0160*/  IMAD.WIDE R6, R7, 0x4, R2 ;  /* 0x0000000407067825 */ /* 0x000fc800078e0202 */
[----:B------:R-:W-:Y:S01]  /*0170*/  VIADD R9, R9, 0x15 ;  /* 0x0000001509097836 */ /* 0x000fe20000000000 */
[----:B------:R-:W3:Y:S01]  /*0180*/  @!P0 LDG.E.EL R10, desc[UR4][R6.64] ;  /* 0x00000004060a8981 */ /* 0x000ee2000c2e1900 */
[----:B------:R-:W-:Y:S02]  /*0190*/  IMAD.MOV.U32 R13, RZ, RZ, RZ ;  /* 0x000000ffff0d7224 */ /* 0x000fe400078e00ff */
[----:B------:R-:W-:Y:S02]  /*01a0*/  IMAD.WIDE R2, R9, 0x4, R2 ;  /* 0x0000000409027825 */ /* 0x000fe400078e0202 */
[----:B------:R-:W1:Y:S03]  /*01b0*/  LDC.64 R8, c[0x0][0x218] ;  /* 0x00008600ff087b82 */ /* 0x000e660000000a00 */
[----:B------:R1:W4:Y:S02]  /*01c0*/  @!P0 LDG.E.EL R13, desc[UR4][R2.64] ;  /* 0x00000004020d8981 */ /* 0x000324000c2e1900 */
[----:B-1----:R-:W-:Y:S01]  /*01d0*/  IMAD.WIDE R2, R11, 0x4, R8 ;  /* 0x000000040b027825 */ /* 0x002fe200078e0208 */
[----:B--2---:R-:W-:-:S02]  /*01e0*/  FSETP.GT.AND P3, PT, R15, R0, PT ;  /* 0x000000000f00720b */ /* 0x004fc40003f64000 */
[----:B------:R-:W-:Y:S02]  /*01f0*/  FSETP.NAN.AND P1, PT, R15, R15, PT ;  /* 0x0000000f0f00720b */ /* 0x000fe40003f28000 */
[----:B---3--:R-:W-:-:S09]  /*0200*/  FSETP.NAN.AND P4, PT, R10, R10, PT ;  /* 0x0000000a0a00720b */ /* 0x008fd20003f88000 */
[----:B------:R-:W-:Y:S02]  /*0210*/  @!P3 FSEL R15, R15, R0, P1 ;  /* 0x000000000f0fb208 */ /* 0x000fe40000800000 */
[----:B----4-:R-:W-:Y:S02]  /*0220*/  FSETP.NAN.AND P2, PT, R13, R13, PT ;  /* 0x0000000d0d00720b */ /* 0x010fe40003f48000 */
[----:B------:R-:W-:Y:S02]  /*0230*/  FSETP.GEU.AND P1, PT, R15, R10, PT ;  /* 0x0000000a0f00720b */ /* 0x000fe40003f2e000 */
[----:B------:R-:W-:Y:S02]  /*0240*/  SEL R0, RZ, 0x1, !P3 ;  /* 0x00000001ff007807 */ /* 0x000fe40005800000 */
[----:B------:R-:W-:Y:S02]  /*0250*/  @!P4 FSEL R10, R10, R15, !P1 ;  /* 0x0000000f0a0ac208 */ /* 0x000fe40004800000 */
[----:B------:R-:W-:-:S02]  /*0260*/  SEL R0, R0, 0x2, P1 ;  /* 0x0000000200007807 */ /* 0x000fc40000800000 */
[----:B------:R-:W-:-:S04]  /*0270*/  FSETP.GEU.AND P4, PT, R10, R13, PT ;  /* 0x0000000d0a00720b */ /* 0x000fc80003f8e000 */
[----:B------:R-:W-:Y:S02]  /*0280*/  @!P2 SEL R13, R13, R10, !P4 ;  /* 0x0000000a0d0da207 */ /* 0x000fe40006000000 */
[----:B------:R-:W-:Y:S02]  /*0290*/  IADD3 R4, P2, R11, UR6, RZ ;  /* 0x000000060b047c10 */ /* 0x000fe4000ff5e0ff */
[----:B------:R-:W-:Y:S01]  /*02a0*/  SEL R7, R0, 0x3, P4 ;  /* 0x0000000300077807 */ /* 0x000fe20002000000 */
[----:B------:R1:W-:Y:S01]  /*02b0*/  @!P0 STG.E desc[UR4][R2.64], R13 ;  /* 0x0000000d02008986 */ /* 0x0003e2000c101904 */
[----:B------:R-:W-:Y:S01]  /*02c0*/  LEA.HI.X.SX32 R5, R11, UR7, 0x1, P2 ;  /* 0x000000070b057c11 */ /* 0x000fe200090f0eff */
[----:B------:R-:W-:Y:S08]  /*02d0*/  @P0 EXIT ;  /* 0x000000000000094d */ /* 0x000ff00003800000 */
[----:B------:R-:W-:Y:S01]  /*02e0*/  STG.E.U8 desc[UR4][R4.64], R7 ;  /* 0x0000000704007986 */ /* 0x000fe2000c101104 */
[----:B------:R-:W-:Y:S05]  /*02f0*/  EXIT ;  /* 0x000000000000794d */ /* 0x000fea0003800000 */
.L_x_0:
[----:B------:R-:W-:-:S00]  /*0300*/  BRA `(.L_x_0) ;  /* 0xfffffffc00fc7947 */ /* 0x000fc0000383ffff */
[----:B------:R-:W-:-:S00]  /*0310*/  NOP ;  /* 0x0000000000007918 */ /* 0x000fc00000000000 */
        /* <DEDUP_REMOVED lines=14> */
.L_x_1:


//--------------------- .nv.constant0.triton_poi_fused_max_pool2d_with_indices_17 --------------------------
	.section	.nv.constant0.triton_poi_fused_max_pool2d_with_indices_17,"a",@progbits
	.sectionflags	@""
	.align	4
.nv.constant0.triton_poi_fused_max_pool2d_with_indices_17:
	.zero		556
